//
// Generated by NVIDIA NVVM Compiler
//
// Compiler Build ID: CL-36424714
// Cuda compilation tools, release 13.0, V13.0.88
// Based on NVVM 20.0.0
//

.version 9.0
.target sm_100
.address_size 64

	// .globl	_Z4scanPfS_i
.extern .shared .align 16 .b8 temp[];

.visible .entry _Z4scanPfS_i(
	.param .u64 .ptr .align 1 _Z4scanPfS_i_param_0,
	.param .u64 .ptr .align 1 _Z4scanPfS_i_param_1,
	.param .u32 _Z4scanPfS_i_param_2
)
{
	.reg .pred 	%p<5>;
	.reg .b32 	%r<35>;
	.reg .b32 	%f<10>;
	.reg .b64 	%rd<9>;

	ld.param.u64 	%rd1, [_Z4scanPfS_i_param_0];
	ld.param.u64 	%rd2, [_Z4scanPfS_i_param_1];
	ld.param.u32 	%r8, [_Z4scanPfS_i_param_2];
	mov.u32 	%r1, %tid.x;
	setp.eq.s32 	%p1, %r1, 0;
	mov.f32 	%f9, 0f00000000;
	@%p1 bra 	$L__BB0_2;
	cvta.to.global.u64 	%rd3, %rd2;
	add.s32 	%r9, %r1, -1;
	mul.wide.u32 	%rd4, %r9, 4;
	add.s64 	%rd5, %rd3, %rd4;
	ld.global.f32 	%f9, [%rd5];
$L__BB0_2:
	shl.b32 	%r11, %r1, 2;
	mov.u32 	%r12, temp;
	add.s32 	%r2, %r12, %r11;
	st.shared.f32 	[%r2], %f9;
	bar.sync 	0;
	setp.lt.s32 	%p2, %r8, 2;
	mov.b32 	%r34, 0;
	@%p2 bra 	$L__BB0_8;
	mov.b32 	%r33, 0;
	mov.b32 	%r32, 1;
$L__BB0_4:
	xor.b32  	%r34, %r33, 1;
	setp.lt.u32 	%p3, %r1, %r32;
	@%p3 bra 	$L__BB0_6;
	mad.lo.s32 	%r15, %r33, %r8, %r1;
	sub.s32 	%r16, %r15, %r32;
	shl.b32 	%r17, %r16, 2;
	add.s32 	%r19, %r12, %r17;
	ld.shared.f32 	%f4, [%r19];
	mul.lo.s32 	%r20, %r34, %r8;
	shl.b32 	%r21, %r20, 2;
	add.s32 	%r22, %r2, %r21;
	ld.shared.f32 	%f5, [%r22];
	add.f32 	%f6, %f4, %f5;
	st.shared.f32 	[%r22], %f6;
	bra.uni 	$L__BB0_7;
$L__BB0_6:
	mul.lo.s32 	%r23, %r33, %r8;
	shl.b32 	%r24, %r23, 2;
	add.s32 	%r25, %r2, %r24;
	ld.shared.f32 	%f7, [%r25];
	mul.lo.s32 	%r26, %r34, %r8;
	shl.b32 	%r27, %r26, 2;
	add.s32 	%r28, %r2, %r27;
	st.shared.f32 	[%r28], %f7;
$L__BB0_7:
	bar.sync 	0;
	shl.b32 	%r32, %r32, 1;
	setp.lt.s32 	%p4, %r32, %r8;
	mov.u32 	%r33, %r34;
	@%p4 bra 	$L__BB0_4;
$L__BB0_8:
	cvta.to.global.u64 	%rd6, %rd1;
	mul.lo.s32 	%r29, %r34, %r8;
	shl.b32 	%r30, %r29, 2;
	add.s32 	%r31, %r2, %r30;
	ld.shared.f32 	%f8, [%r31];
	mul.wide.u32 	%rd7, %r1, 4;
	add.s64 	%rd8, %rd6, %rd7;
	st.global.f32 	[%rd8], %f8;
	ret;

}
	// .globl	_Z7prescanPfS_iS_
.visible .entry _Z7prescanPfS_iS_(
	.param .u64 .ptr .align 1 _Z7prescanPfS_iS__param_0,
	.param .u64 .ptr .align 1 _Z7prescanPfS_iS__param_1,
	.param .u32 _Z7prescanPfS_iS__param_2,
	.param .u64 .ptr .align 1 _Z7prescanPfS_iS__param_3
)
{
	.reg .pred 	%p<5>;
	.reg .b32 	%r<10>;
	.reg .b32 	%f<17>;
	.reg .b64 	%rd<13>;

	ld.param.u64 	%rd1, [_Z7prescanPfS_iS__param_0];
	ld.param.u64 	%rd3, [_Z7prescanPfS_iS__param_1];
	ld.param.u64 	%rd2, [_Z7prescanPfS_iS__param_3];
	cvta.to.global.u64 	%rd4, %rd3;
	mov.u32 	%r1, %tid.x;
	mov.u32 	%r2, %ctaid.x;
	mov.u32 	%r5, %ntid.x;
	mad.lo.s32 	%r6, %r2, %r5, %r1;
	shl.b32 	%r3, %r6, 1;
	mul.wide.s32 	%rd5, %r3, 4;
	add.s64 	%rd6, %rd4, %rd5;
	ld.global.f32 	%f1, [%rd6];
	shl.b32 	%r7, %r1, 3;
	mov.u32 	%r8, temp;
	add.s32 	%r4, %r8, %r7;
	ld.global.f32 	%f2, [%rd6+4];
	st.shared.v2.f32 	[%r4], {%f1, %f2};
	bar.sync 	0;
	setp.gt.u32 	%p1, %r1, 1;
	@%p1 bra 	$L__BB1_2;
	ld.shared.v2.f32 	{%f3, %f4}, [%r4];
	add.f32 	%f5, %f3, %f4;
	st.shared.f32 	[%r4+4], %f5;
$L__BB1_2:
	bar.sync 	0;
	setp.ne.s32 	%p2, %r1, 0;
	@%p2 bra 	$L__BB1_4;
	ld.shared.f32 	%f6, [temp+4];
	ld.shared.f32 	%f7, [temp+12];
	add.f32 	%f8, %f6, %f7;
	cvta.to.global.u64 	%rd7, %rd2;
	mul.wide.u32 	%rd8, %r2, 4;
	add.s64 	%rd9, %rd7, %rd8;
	st.global.f32 	[%rd9], %f8;
	mov.b32 	%r9, 0;
	st.shared.u32 	[temp+12], %r9;
$L__BB1_4:
	setp.ne.s32 	%p3, %r1, 0;
	bar.sync 	0;
	@%p3 bra 	$L__BB1_6;
	ld.shared.f32 	%f9, [temp+4];
	ld.shared.f32 	%f10, [temp+12];
	st.shared.f32 	[temp+4], %f10;
	add.f32 	%f11, %f9, %f10;
	st.shared.f32 	[temp+12], %f11;
$L__BB1_6:
	setp.gt.u32 	%p4, %r1, 1;
	bar.sync 	0;
	@%p4 bra 	$L__BB1_8;
	ld.shared.v2.f32 	{%f12, %f13}, [%r4];
	add.f32 	%f14, %f12, %f13;
	st.shared.v2.f32 	[%r4], {%f13, %f14};
$L__BB1_8:
	cvta.to.global.u64 	%rd10, %rd1;
	bar.sync 	0;
	ld.shared.v2.f32 	{%f15, %f16}, [%r4];
	add.s64 	%rd12, %rd10, %rd5;
	st.global.f32 	[%rd12], %f15;
	st.global.f32 	[%rd12+4], %f16;
	ret;

}
	// .globl	_Z11uniform_addPfS_
.visible .entry _Z11uniform_addPfS_(
	.param .u64 .ptr .align 1 _Z11uniform_addPfS__param_0,
	.param .u64 .ptr .align 1 _Z11uniform_addPfS__param_1
)
{
	.reg .b32 	%r<6>;
	.reg .b32 	%f<7>;
	.reg .b64 	%rd<9>;

	ld.param.u64 	%rd1, [_Z11uniform_addPfS__param_0];
	ld.param.u64 	%rd2, [_Z11uniform_addPfS__param_1];
	cvta.to.global.u64 	%rd3, %rd2;
	cvta.to.global.u64 	%rd4, %rd1;
	mov.u32 	%r1, %ctaid.x;
	mov.u32 	%r2, %ntid.x;
	mov.u32 	%r3, %tid.x;
	mad.lo.s32 	%r4, %r1, %r2, %r3;
	shl.b32 	%r5, %r4, 1;
	mul.wide.s32 	%rd5, %r5, 4;
	add.s64 	%rd6, %rd4, %rd5;
	ld.global.f32 	%f1, [%rd6];
	mul.wide.u32 	%rd7, %r1, 4;
	add.s64 	%rd8, %rd3, %rd7;
	ld.global.f32 	%f2, [%rd8];
	add.f32 	%f3, %f1, %f2;
	st.global.f32 	[%rd6], %f3;
	ld.global.f32 	%f4, [%rd6+4];
	ld.global.f32 	%f5, [%rd8];
	add.f32 	%f6, %f4, %f5;
	st.global.f32 	[%rd6+4], %f6;
	ret;

}


// ===== COMPILED SASS (sm_100) =====

	.target	sm_100

	.elftype	@"ET_EXEC"


//--------------------- .note.nv.tkinfo           --------------------------
	.section	.note.nv.tkinfo,"",@"SHT_NOTE"
	.sectionflags	@"SHF_NOTE_NV_TKINFO"
	.tkinfo
        /*0018*/ 	.word	0x00000002
        /*0030*/ 	.string	""
        /*0030*/ 	.string	"ptxas"
        /*0030*/ 	.string	"Cuda compilation tools, release 13.0, V13.0.88"
        /*0030*/ 	.string	"Build cuda_13.0.r13.0/compiler.36424714_0"
        /*0030*/ 	.string	"-arch sm_100 -m 64 "



//--------------------- .note.nv.cuinfo           --------------------------
	.section	.note.nv.cuinfo,"",@"SHT_NOTE"
	.sectionflags	@"SHF_NOTE_NV_CUINFO"
        /*0018*/ 	.short	0x0002
        /*001a*/ 	.short	0x0064
        /*001c*/ 	.short	0x0082
	.zero		2


//--------------------- .nv.info                  --------------------------
	.section	.nv.info,"",@"SHT_CUDA_INFO"
	.align	4


	//----- nvinfo : EIATTR_REGCOUNT
	.align		4
        /*0000*/ 	.byte	0x04, 0x2f
        /*0002*/ 	.short	(.L_1 - .L_0)
	.align		4
.L_0:
        /*0004*/ 	.word	index@(_Z4scanPfS_i)
        /*0008*/ 	.word	0x0000000c


	//----- nvinfo : EIATTR_FRAME_SIZE
	.align		4
.L_1:
        /*000c*/ 	.byte	0x04, 0x11
        /*000e*/ 	.short	(.L_3 - .L_2)
	.align		4
.L_2:
        /*0010*/ 	.word	index@(_Z4scanPfS_i)
        /*0014*/ 	.word	0x00000000


	//----- nvinfo : EIATTR_REGCOUNT
	.align		4
.L_3:
        /*0018*/ 	.byte	0x04, 0x2f
        /*001a*/ 	.short	(.L_5 - .L_4)
	.align		4
.L_4:
        /*001c*/ 	.word	index@(_Z7prescanPfS_iS_)
        /*0020*/ 	.word	0x0000000e


	//----- nvinfo : EIATTR_FRAME_SIZE
	.align		4
.L_5:
        /*0024*/ 	.byte	0x04, 0x11
        /*0026*/ 	.short	(.L_7 - .L_6)
	.align		4
.L_6:
        /*0028*/ 	.word	index@(_Z7prescanPfS_iS_)
        /*002c*/ 	.word	0x00000000


	//----- nvinfo : EIATTR_REGCOUNT
	.align		4
.L_7:
        /*0030*/ 	.byte	0x04, 0x2f
        /*0032*/ 	.short	(.L_9 - .L_8)
	.align		4
.L_8:
        /*0034*/ 	.word	index@(_Z11uniform_addPfS_)
        /*0038*/ 	.word	0x0000000c


	//----- nvinfo : EIATTR_FRAME_SIZE
	.align		4
.L_9:
        /*003c*/ 	.byte	0x04, 0x11
        /*003e*/ 	.short	(.L_11 - .L_10)
	.align		4
.L_10:
        /*0040*/ 	.word	index@(_Z11uniform_addPfS_)
        /*0044*/ 	.word	0x00000000


	//----- nvinfo : EIATTR_MIN_STACK_SIZE
	.align		4
.L_11:
        /*0048*/ 	.byte	0x04, 0x12
        /*004a*/ 	.short	(.L_13 - .L_12)
	.align		4
.L_12:
        /*004c*/ 	.word	index@(_Z11uniform_addPfS_)
        /*0050*/ 	.word	0x00000000


	//----- nvinfo : EIATTR_MIN_STACK_SIZE
	.align		4
.L_13:
        /*0054*/ 	.byte	0x04, 0x12
        /*0056*/ 	.short	(.L_15 - .L_14)
	.align		4
.L_14:
        /*0058*/ 	.word	index@(_Z7prescanPfS_iS_)
        /*005c*/ 	.word	0x00000000


	//----- nvinfo : EIATTR_MIN_STACK_SIZE
	.align		4
.L_15:
        /*0060*/ 	.byte	0x04, 0x12
        /*0062*/ 	.short	(.L_17 - .L_16)
	.align		4
.L_16:
        /*0064*/ 	.word	index@(_Z4scanPfS_i)
        /*0068*/ 	.word	0x00000000
.L_17:


//--------------------- .nv.compat                --------------------------
	.section	.nv.compat,"",@"SHT_CUDA_COMPAT_INFO"
	.align	4
        /*0000*/ 	.byte	0x02, 0x09, 0x00, 0x00, 0x02, 0x02, 0x01, 0x00, 0x02, 0x05, 0x05, 0x00, 0x03, 0x07, 0x01, 0x01
        /*0010*/ 	.byte	0x02, 0x03, 0x00, 0x00, 0x02, 0x06, 0x01, 0x00, 0x04, 0x0b, 0x08, 0x00, 0x09, 0x00, 0x00, 0x00
        /*0020*/ 	.byte	0x00, 0x00, 0x00, 0x00


//--------------------- .nv.info._Z11uniform_addPfS_ --------------------------
	.section	.nv.info._Z11uniform_addPfS_,"",@"SHT_CUDA_INFO"
	.sectionflags	@""
	.align	4


	//----- nvinfo : EIATTR_CUDA_API_VERSION
	.align		4
        /*0000*/ 	.byte	0x04, 0x37
        /*0002*/ 	.short	(.L_19 - .L_18)
.L_18:
        /*0004*/ 	.word	0x00000082


	//----- nvinfo : EIATTR_KPARAM_INFO
	.align		4
.L_19:
        /*0008*/ 	.byte	0x04, 0x17
        /*000a*/ 	.short	(.L_21 - .L_20)
.L_20:
        /*000c*/ 	.word	0x00000000
        /*0010*/ 	.short	0x0001
        /*0012*/ 	.short	0x0008
        /*0014*/ 	.byte	0x00, 0xf5, 0x21, 0x00


	//----- nvinfo : EIATTR_KPARAM_INFO
	.align		4
.L_21:
        /*0018*/ 	.byte	0x04, 0x17
        /*001a*/ 	.short	(.L_23 - .L_22)
.L_22:
        /*001c*/ 	.word	0x00000000
        /*0020*/ 	.short	0x0000
        /*0022*/ 	.short	0x0000
        /*0024*/ 	.byte	0x00, 0xf5, 0x21, 0x00


	//----- nvinfo : EIATTR_SPARSE_MMA_MASK
	.align		4
.L_23:
        /*0028*/ 	.byte	0x03, 0x50
        /*002a*/ 	.short	0x0000


	//----- nvinfo : EIATTR_MAXREG_COUNT
	.align		4
        /*002c*/ 	.byte	0x03, 0x1b
        /*002e*/ 	.short	0x00ff


	//----- nvinfo : EIATTR_MERCURY_ISA_VERSION
	.align		4
        /*0030*/ 	.byte	0x03, 0x5f
        /*0032*/ 	.short	0x0101


	//----- nvinfo : EIATTR_VRC_CTA_INIT_COUNT
	.align		4
        /*0034*/ 	.byte	0x02, 0x4a
	.zero		1
	.zero		1


	//----- nvinfo : EIATTR_EXIT_INSTR_OFFSETS
	.align		4
        /*0038*/ 	.byte	0x04, 0x1c
        /*003a*/ 	.short	(.L_25 - .L_24)


	//   ....[0]....
.L_24:
        /*003c*/ 	.word	0x00000130


	//----- nvinfo : EIATTR_CBANK_PARAM_SIZE
	.align		4
.L_25:
        /*0040*/ 	.byte	0x03, 0x19
        /*0042*/ 	.short	0x0010


	//----- nvinfo : EIATTR_PARAM_CBANK
	.align		4
        /*0044*/ 	.byte	0x04, 0x0a
        /*0046*/ 	.short	(.L_27 - .L_26)
	.align		4
.L_26:
        /*0048*/ 	.word	index@(.nv.constant0._Z11uniform_addPfS_)
        /*004c*/ 	.short	0x0380
        /*004e*/ 	.short	0x0010


	//----- nvinfo : EIATTR_SW_WAR
	.align		4
.L_27:
        /*0050*/ 	.byte	0x04, 0x36
        /*0052*/ 	.short	(.L_29 - .L_28)
.L_28:
        /*0054*/ 	.word	0x00000008
.L_29:


//--------------------- .nv.info._Z7prescanPfS_iS_ --------------------------
	.section	.nv.info._Z7prescanPfS_iS_,"",@"SHT_CUDA_INFO"
	.sectionflags	@""
	.align	4


	//----- nvinfo : EIATTR_CUDA_API_VERSION
	.align		4
        /*0000*/ 	.byte	0x04, 0x37
        /*0002*/ 	.short	(.L_31 - .L_30)
.L_30:
        /*0004*/ 	.word	0x00000082


	//----- nvinfo : EIATTR_KPARAM_INFO
	.align		4
.L_31:
        /*0008*/ 	.byte	0x04, 0x17
        /*000a*/ 	.short	(.L_33 - .L_32)
.L_32:
        /*000c*/ 	.word	0x00000000
        /*0010*/ 	.short	0x0003
        /*0012*/ 	.short	0x0018
        /*0014*/ 	.byte	0x00, 0xf5, 0x21, 0x00


	//----- nvinfo : EIATTR_KPARAM_INFO
	.align		4
.L_33:
        /*0018*/ 	.byte	0x04, 0x17
        /*001a*/ 	.short	(.L_35 - .L_34)
.L_34:
        /*001c*/ 	.word	0x00000000
        /*0020*/ 	.short	0x0002
        /*0022*/ 	.short	0x0010
        /*0024*/ 	.byte	0x00, 0xf0, 0x11, 0x00


	//----- nvinfo : EIATTR_KPARAM_INFO
	.align		4
.L_35:
        /*0028*/ 	.byte	0x04, 0x17
        /*002a*/ 	.short	(.L_37 - .L_36)
.L_36:
        /*002c*/ 	.word	0x00000000
        /*0030*/ 	.short	0x0001
        /*0032*/ 	.short	0x0008
        /*0034*/ 	.byte	0x00, 0xf5, 0x21, 0x00


	//----- nvinfo : EIATTR_KPARAM_INFO
	.align		4
.L_37:
        /*0038*/ 	.byte	0x04, 0x17
        /*003a*/ 	.short	(.L_39 - .L_38)
.L_38:
        /*003c*/ 	.word	0x00000000
        /*0040*/ 	.short	0x0000
        /*0042*/ 	.short	0x0000
        /*0044*/ 	.byte	0x00, 0xf5, 0x21, 0x00


	//----- nvinfo : EIATTR_SPARSE_MMA_MASK
	.align		4
.L_39:
        /*0048*/ 	.byte	0x03, 0x50
        /*004a*/ 	.short	0x0000


	//----- nvinfo : EIATTR_MAXREG_COUNT
	.align		4
        /*004c*/ 	.byte	0x03, 0x1b
        /*004e*/ 	.short	0x00ff


	//----- nvinfo : EIATTR_NUM_BARRIERS
	.align		4
        /*0050*/ 	.byte	0x02, 0x4c
        /*0052*/ 	.byte	0x01
	.zero		1


	//----- nvinfo : EIATTR_MERCURY_ISA_VERSION
	.align		4
        /*0054*/ 	.byte	0x03, 0x5f
        /*0056*/ 	.short	0x0101


	//----- nvinfo : EIATTR_VRC_CTA_INIT_COUNT
	.align		4
        /*0058*/ 	.byte	0x02, 0x4a
	.zero		1
	.zero		1


	//----- nvinfo : EIATTR_EXIT_INSTR_OFFSETS
	.align		4
        /*005c*/ 	.byte	0x04, 0x1c
        /*005e*/ 	.short	(.L_41 - .L_40)


	//   ....[0]....
.L_40:
        /*0060*/ 	.word	0x000002f0


	//----- nvinfo : EIATTR_CBANK_PARAM_SIZE
	.align		4
.L_41:
        /*0064*/ 	.byte	0x03, 0x19
        /*0066*/ 	.short	0x0020


	//----- nvinfo : EIATTR_PARAM_CBANK
	.align		4
        /*0068*/ 	.byte	0x04, 0x0a
        /*006a*/ 	.short	(.L_43 - .L_42)
	.align		4
.L_42:
        /*006c*/ 	.word	index@(.nv.constant0._Z7prescanPfS_iS_)
        /*0070*/ 	.short	0x0380
        /*0072*/ 	.short	0x0020


	//----- nvinfo : EIATTR_SW_WAR
	.align		4
.L_43:
        /*0074*/ 	.byte	0x04, 0x36
        /*0076*/ 	.short	(.L_45 - .L_44)
.L_44:
        /*0078*/ 	.word	0x00000008
.L_45:


//--------------------- .nv.info._Z4scanPfS_i     --------------------------
	.section	.nv.info._Z4scanPfS_i,"",@"SHT_CUDA_INFO"
	.sectionflags	@""
	.align	4


	//----- nvinfo : EIATTR_CUDA_API_VERSION
	.align		4
        /*0000*/ 	.byte	0x04, 0x37
        /*0002*/ 	.short	(.L_47 - .L_46)
.L_46:
        /*0004*/ 	.word	0x00000082


	//----- nvinfo : EIATTR_KPARAM_INFO
	.align		4
.L_47:
        /*0008*/ 	.byte	0x04, 0x17
        /*000a*/ 	.short	(.L_49 - .L_48)
.L_48:
        /*000c*/ 	.word	0x00000000
        /*0010*/ 	.short	0x0002
        /*0012*/ 	.short	0x0010
        /*0014*/ 	.byte	0x00, 0xf0, 0x11, 0x00


	//----- nvinfo : EIATTR_KPARAM_INFO
	.align		4
.L_49:
        /*0018*/ 	.byte	0x04, 0x17
        /*001a*/ 	.short	(.L_51 - .L_50)
.L_50:
        /*001c*/ 	.word	0x00000000
        /*0020*/ 	.short	0x0001
        /*0022*/ 	.short	0x0008
        /*0024*/ 	.byte	0x00, 0xf5, 0x21, 0x00


	//----- nvinfo : EIATTR_KPARAM_INFO
	.align		4
.L_51:
        /*0028*/ 	.byte	0x04, 0x17
        /*002a*/ 	.short	(.L_53 - .L_52)
.L_52:
        /*002c*/ 	.word	0x00000000
        /*0030*/ 	.short	0x0000
        /*0032*/ 	.short	0x0000
        /*0034*/ 	.byte	0x00, 0xf5, 0x21, 0x00


	//----- nvinfo : EIATTR_SPARSE_MMA_MASK
	.align		4
.L_53:
        /*0038*/ 	.byte	0x03, 0x50
        /*003a*/ 	.short	0x0000


	//----- nvinfo : EIATTR_MAXREG_COUNT
	.align		4
        /*003c*/ 	.byte	0x03, 0x1b
        /*003e*/ 	.short	0x00ff


	//----- nvinfo : EIATTR_NUM_BARRIERS
	.align		4
        /*0040*/ 	.byte	0x02, 0x4c
        /*0042*/ 	.byte	0x01
	.zero		1


	//----- nvinfo : EIATTR_MERCURY_ISA_VERSION
	.align		4
        /*0044*/ 	.byte	0x03, 0x5f
        /*0046*/ 	.short	0x0101


	//----- nvinfo : EIATTR_VRC_CTA_INIT_COUNT
	.align		4
        /*0048*/ 	.byte	0x02, 0x4a
	.zero		1
	.zero		1


	//----- nvinfo : EIATTR_EXIT_INSTR_OFFSETS
	.align		4
        /*004c*/ 	.byte	0x04, 0x1c
        /*004e*/ 	.short	(.L_55 - .L_54)


	//   ....[0]....
.L_54:
        /*0050*/ 	.word	0x000003b0


	//----- nvinfo : EIATTR_CRS_STACK_SIZE
	.align		4
.L_55:
        /*0054*/ 	.byte	0x04, 0x1e
        /*0056*/ 	.short	(.L_57 - .L_56)
.L_56:
        /*0058*/ 	.word	0x00000000


	//----- nvinfo : EIATTR_CBANK_PARAM_SIZE
	.align		4
.L_57:
        /*005c*/ 	.byte	0x03, 0x19
        /*005e*/ 	.short	0x0014


	//----- nvinfo : EIATTR_PARAM_CBANK
	.align		4
        /*0060*/ 	.byte	0x04, 0x0a
        /*0062*/ 	.short	(.L_59 - .L_58)
	.align		4
.L_58:
        /*0064*/ 	.word	index@(.nv.constant0._Z4scanPfS_i)
        /*0068*/ 	.short	0x0380
        /*006a*/ 	.short	0x0014


	//----- nvinfo : EIATTR_SW_WAR
	.align		4
.L_59:
        /*006c*/ 	.byte	0x04, 0x36
        /*006e*/ 	.short	(.L_61 - .L_60)
.L_60:
        /*0070*/ 	.word	0x00000008
.L_61:


//--------------------- .nv.callgraph             --------------------------
	.section	.nv.callgraph,"",@"SHT_CUDA_CALLGRAPH"
	.align	4
	.sectionentsize	8
	.align		4
        /*0000*/ 	.word	0x00000000
	.align		4
        /*0004*/ 	.word	0xffffffff
	.align		4
        /*0008*/ 	.word	0x00000000
	.align		4
        /*000c*/ 	.word	0xfffffffe
	.align		4
        /*0010*/ 	.word	0x00000000
	.align		4
        /*0014*/ 	.word	0xfffffffd
	.align		4
        /*0018*/ 	.word	0x00000000
	.align		4
        /*001c*/ 	.word	0xfffffffc


//--------------------- .text._Z11uniform_addPfS_ --------------------------
	.section	.text._Z11uniform_addPfS_,"ax",@progbits
	.align	128
        .global         _Z11uniform_addPfS_
        .type           _Z11uniform_addPfS_,@function
        .size           _Z11uniform_addPfS_,(.L_x_8 - _Z11uniform_addPfS_)
        .other          _Z11uniform_addPfS_,@"STO_CUDA_ENTRY STV_DEFAULT"
_Z11uniform_addPfS_:
.text._Z11uniform_addPfS_:
[----:B------:R-:W-:Y:S01]  /*0000*/  LDC R1, c[0x0][0x37c] ;  /* 0x0000df00ff017b82 */ /* 0x000fe20000000800 */
[----:B------:R-:W0:Y:S01]  /*0010*/  S2R R9, SR_CTAID.X ;  /* 0x0000000000097919 */ /* 0x000e220000002500 */
[----:B------:R-:W1:Y:S06]  /*0020*/  LDCU UR6, c[0x0][0x360] ;  /* 0x00006c00ff0677ac */ /* 0x000e6c0008000800 */
[----:B------:R-:W0:Y:S01]  /*0030*/  LDC.64 R4, c[0x0][0x388] ;  /* 0x0000e200ff047b82 */ /* 0x000e220000000a00 */
[----:B------:R-:W1:Y:S01]  /*0040*/  S2R R0, SR_TID.X ;  /* 0x0000000000007919 */ /* 0x000e620000002100 */
[----:B------:R-:W2:Y:S06]  /*0050*/  LDCU.64 UR4, c[0x0][0x358] ;  /* 0x00006b00ff0477ac */ /* 0x000eac0008000a00 */
[----:B------:R-:W3:Y:S01]  /*0060*/  LDC.64 R2, c[0x0][0x380] ;  /* 0x0000e000ff027b82 */ /* 0x000ee20000000a00 */
[----:B0-----:R-:W-:-:S04]  /*0070*/  IMAD.WIDE.U32 R4, R9, 0x4, R4 ;  /* 0x0000000409047825 */ /* 0x001fc800078e0004 */
[----:B-1----:R-:W-:-:S05]  /*0080*/  IMAD R0, R9, UR6, R0 ;  /* 0x0000000609007c24 */ /* 0x002fca000f8e0200 */
[----:B------:R-:W-:-:S05]  /*0090*/  SHF.L.U32 R7, R0, 0x1, RZ ;  /* 0x0000000100077819 */ /* 0x000fca00000006ff */
[----:B---3--:R-:W-:Y:S02]  /*00a0*/  IMAD.WIDE R2, R7, 0x4, R2 ;  /* 0x0000000407027825 */ /* 0x008fe400078e0202 */
[----:B--2---:R-:W2:Y:S04]  /*00b0*/  LDG.E R7, desc[UR4][R4.64] ;  /* 0x0000000404077981 */ /* 0x004ea8000c1e1900 */
[----:B------:R-:W2:Y:S02]  /*00c0*/  LDG.E R0, desc[UR4][R2.64] ;  /* 0x0000000402007981 */ /* 0x000ea4000c1e1900 */
[----:B--2---:R-:W-:Y:S02]  /*00d0*/  FADD R7, R0, R7 ;  /* 0x0000000700077221 */ /* 0x004fe40000000000 */
[----:B------:R-:W2:Y:S04]  /*00e0*/  LDG.E R0, desc[UR4][R2.64+0x4] ;  /* 0x0000040402007981 */ /* 0x000ea8000c1e1900 */
[----:B------:R-:W-:Y:S04]  /*00f0*/  STG.E desc[UR4][R2.64], R7 ;  /* 0x0000000702007986 */ /* 0x000fe8000c101904 */
[----:B------:R-:W2:Y:S02]  /*0100*/  LDG.E R9, desc[UR4][R4.64] ;  /* 0x0000000404097981 */ /* 0x000ea4000c1e1900 */
[----:B--2---:R-:W-:-:S05]  /*0110*/  FADD R9, R0, R9 ;  /* 0x0000000900097221 */ /* 0x004fca0000000000 */
[----:B------:R-:W-:Y:S01]  /*0120*/  STG.E desc[UR4][R2.64+0x4], R9 ;  /* 0x0000040902007986 */ /* 0x000fe2000c101904 */
[----:B------:R-:W-:Y:S05]  /*0130*/  EXIT ;  /* 0x000000000000794d */ /* 0x000fea0003800000 */
.L_x_0:
[----:B------:R-:W-:-:S00]  /*0140*/  BRA `(.L_x_0) ;  /* 0xfffffffc00fc7947 */ /* 0x000fc0000383ffff */
[----:B------:R-:W-:-:S00]  /*0150*/  NOP ;  /* 0x0000000000007918 */ /* 0x000fc00000000000 */
        /* <DEDUP_REMOVED lines=10> */
.L_x_8:


//--------------------- .text._Z7prescanPfS_iS_   --------------------------
	.section	.text._Z7prescanPfS_iS_,"ax",@progbits
	.align	128
        .global         _Z7prescanPfS_iS_
        .type           _Z7prescanPfS_iS_,@function
        .size           _Z7prescanPfS_iS_,(.L_x_9 - _Z7prescanPfS_iS_)
        .other          _Z7prescanPfS_iS_,@"STO_CUDA_ENTRY STV_DEFAULT"
_Z7prescanPfS_iS_:
.text._Z7prescanPfS_iS_:
[----:B------:R-:W-:Y:S01]  /*0000*/  LDC R1, c[0x0][0x37c] ;  /* 0x0000df00ff017b82 */ /* 0x000fe20000000800 */
[----:B------:R-:W0:Y:S01]  /*0010*/  S2R R7, SR_TID.X ;  /* 0x0000000000077919 */ /* 0x000e220000002100 */
[----:B------:R-:W0:Y:S06]  /*0020*/  LDCU UR4, c[0x0][0x360] ;  /* 0x00006c00ff0477ac */ /* 0x000e2c0008000800 */
[----:B------:R-:W1:Y:S01]  /*0030*/  LDC.64 R2, c[0x0][0x388] ;  /* 0x0000e200ff027b82 */ /* 0x000e620000000a00 */
[----:B------:R-:W0:Y:S01]  /*0040*/  S2R R10, SR_CTAID.X ;  /* 0x00000000000a7919 */ /* 0x000e220000002500 */
[----:B------:R-:W2:Y:S01]  /*0050*/  LDCU.64 UR6, c[0x0][0x358] ;  /* 0x00006b00ff0677ac */ /* 0x000ea20008000a00 */
[----:B0-----:R-:W-:-:S05]  /*0060*/  IMAD R0, R10, UR4, R7 ;  /* 0x000000040a007c24 */ /* 0x001fca000f8e0207 */
[----:B------:R-:W-:-:S05]  /*0070*/  SHF.L.U32 R0, R0, 0x1, RZ ;  /* 0x0000000100007819 */ /* 0x000fca00000006ff */
[----:B-1----:R-:W-:-:S05]  /*0080*/  IMAD.WIDE R2, R0, 0x4, R2 ;  /* 0x0000000400027825 */ /* 0x002fca00078e0202 */
[----:B--2---:R-:W2:Y:S04]  /*0090*/  LDG.E R4, desc[UR6][R2.64] ;  /* 0x0000000602047981 */ /* 0x004ea8000c1e1900 */
[----:B------:R0:W2:Y:S01]  /*00a0*/  LDG.E R5, desc[UR6][R2.64+0x4] ;  /* 0x0000040602057981 */ /* 0x0000a2000c1e1900 */
[----:B------:R-:W1:Y:S01]  /*00b0*/  S2UR UR5, SR_CgaCtaId ;  /* 0x00000000000579c3 */ /* 0x000e620000008800 */
[----:B------:R-:W-:Y:S01]  /*00c0*/  UMOV UR4, 0x400 ;  /* 0x0000040000047882 */ /* 0x000fe20000000000 */
[C---:B------:R-:W-:Y:S02]  /*00d0*/  ISETP.GT.U32.AND P0, PT, R7.reuse, 0x1, PT ;  /* 0x000000010700780c */ /* 0x040fe40003f04070 */
[----:B------:R-:W-:-:S13]  /*00e0*/  ISETP.NE.AND P1, PT, R7, RZ, PT ;  /* 0x000000ff0700720c */ /* 0x000fda0003f25270 */
[----:B0-----:R-:W0:Y:S01]  /*00f0*/  @!P1 LDC.64 R2, c[0x0][0x398] ;  /* 0x0000e600ff029b82 */ /* 0x001e220000000a00 */
[----:B-1----:R-:W-:-:S06]  /*0100*/  ULEA UR4, UR5, UR4, 0x18 ;  /* 0x0000000405047291 */ /* 0x002fcc000f8ec0ff */
[----:B------:R-:W-:Y:S01]  /*0110*/  LEA R6, R7, UR4, 0x3 ;  /* 0x0000000407067c11 */ /* 0x000fe2000f8e18ff */
[----:B0-----:R-:W-:-:S04]  /*0120*/  @!P1 IMAD.WIDE.U32 R2, R10, 0x4, R2 ;  /* 0x000000040a029825 */ /* 0x001fc800078e0002 */
[----:B--2---:R-:W-:Y:S01]  /*0130*/  STS.64 [R6], R4 ;  /* 0x0000000406007388 */ /* 0x004fe20000000a00 */
[----:B------:R-:W-:Y:S06]  /*0140*/  BAR.SYNC.DEFER_BLOCKING 0x0 ;  /* 0x0000000000007b1d */ /* 0x000fec0000010000 */
[----:B------:R-:W0:Y:S02]  /*0150*/  @!P0 LDS.64 R8, [R6] ;  /* 0x0000000006088984 */ /* 0x000e240000000a00 */
[----:B0-----:R-:W-:-:S05]  /*0160*/  @!P0 FADD R9, R8, R9 ;  /* 0x0000000908098221 */ /* 0x001fca0000000000 */
[----:B------:R-:W-:Y:S01]  /*0170*/  @!P0 STS [R6+0x4], R9 ;  /* 0x0000040906008388 */ /* 0x000fe20000000800 */
[----:B------:R-:W-:Y:S06]  /*0180*/  BAR.SYNC.DEFER_BLOCKING 0x0 ;  /* 0x0000000000007b1d */ /* 0x000fec0000010000 */
[----:B------:R-:W-:Y:S04]  /*0190*/  @!P1 LDS R7, [UR4+0x4] ;  /* 0x00000404ff079984 */ /* 0x000fe80008000800 */
[----:B------:R-:W0:Y:S04]  /*01a0*/  @!P1 LDS R8, [UR4+0xc] ;  /* 0x00000c04ff089984 */ /* 0x000e280008000800 */
[----:B------:R-:W-:Y:S01]  /*01b0*/  @!P1 STS [UR4+0xc], RZ ;  /* 0x00000cffff009988 */ /* 0x000fe20008000804 */
[----:B0-----:R-:W-:-:S05]  /*01c0*/  @!P1 FADD R7, R7, R8 ;  /* 0x0000000807079221 */ /* 0x001fca0000000000 */
[----:B------:R0:W-:Y:S01]  /*01d0*/  @!P1 STG.E desc[UR6][R2.64], R7 ;  /* 0x0000000702009986 */ /* 0x0001e2000c101906 */
[----:B------:R-:W-:Y:S08]  /*01e0*/  BAR.SYNC.DEFER_BLOCKING 0x0 ;  /* 0x0000000000007b1d */ /* 0x000ff00000010000 */
[----:B0-----:R-:W0:Y:S01]  /*01f0*/  LDC.64 R2, c[0x0][0x380] ;  /* 0x0000e000ff027b82 */ /* 0x001e220000000a00 */
[----:B------:R-:W-:Y:S04]  /*0200*/  @!P1 LDS R4, [UR4+0x4] ;  /* 0x00000404ff049984 */ /* 0x000fe80008000800 */
[----:B------:R-:W1:Y:S01]  /*0210*/  @!P1 LDS R5, [UR4+0xc] ;  /* 0x00000c04ff059984 */ /* 0x000e620008000800 */
[----:B0-----:R-:W-:-:S04]  /*0220*/  IMAD.WIDE R2, R0, 0x4, R2 ;  /* 0x0000000400027825 */ /* 0x001fc800078e0202 */
[----:B-1----:R-:W-:Y:S01]  /*0230*/  @!P1 FADD R4, R4, R5 ;  /* 0x0000000504049221 */ /* 0x002fe20000000000 */
[----:B------:R-:W-:Y:S04]  /*0240*/  @!P1 STS [UR4+0x4], R5 ;  /* 0x00000405ff009988 */ /* 0x000fe80008000804 */
[----:B------:R-:W-:Y:S01]  /*0250*/  @!P1 STS [UR4+0xc], R4 ;  /* 0x00000c04ff009988 */ /* 0x000fe20008000804 */
[----:B------:R-:W-:Y:S06]  /*0260*/  BAR.SYNC.DEFER_BLOCKING 0x0 ;  /* 0x0000000000007b1d */ /* 0x000fec0000010000 */
[----:B------:R-:W0:Y:S02]  /*0270*/  @!P0 LDS.64 R8, [R6] ;  /* 0x0000000006088984 */ /* 0x000e240000000a00 */
[----:B0-----:R-:W-:Y:S01]  /*0280*/  @!P0 FADD R11, R8, R9 ;  /* 0x00000009080b8221 */ /* 0x001fe20000000000 */
[----:B------:R-:W-:-:S05]  /*0290*/  MOV R10, R9 ;  /* 0x00000009000a7202 */ /* 0x000fca0000000f00 */
[----:B------:R-:W-:Y:S01]  /*02a0*/  @!P0 STS.64 [R6], R10 ;  /* 0x0000000a06008388 */ /* 0x000fe20000000a00 */
[----:B------:R-:W-:Y:S06]  /*02b0*/  BAR.SYNC.DEFER_BLOCKING 0x0 ;  /* 0x0000000000007b1d */ /* 0x000fec0000010000 */
[----:B------:R-:W0:Y:S04]  /*02c0*/  LDS.64 R8, [R6] ;  /* 0x0000000006087984 */ /* 0x000e280000000a00 */
[----:B0-----:R-:W-:Y:S04]  /*02d0*/  STG.E desc[UR6][R2.64], R8 ;  /* 0x0000000802007986 */ /* 0x001fe8000c101906 */
[----:B------:R-:W-:Y:S01]  /*02e0*/  STG.E desc[UR6][R2.64+0x4], R9 ;  /* 0x0000040902007986 */ /* 0x000fe2000c101906 */
[----:B------:R-:W-:Y:S05]  /*02f0*/  EXIT ;  /* 0x000000000000794d */ /* 0x000fea0003800000 */
.L_x_1:
        /* <DEDUP_REMOVED lines=16> */
.L_x_9:


//--------------------- .text._Z4scanPfS_i        --------------------------
	.section	.text._Z4scanPfS_i,"ax",@progbits
	.align	128
        .global         _Z4scanPfS_i
        .type           _Z4scanPfS_i,@function
        .size           _Z4scanPfS_i,(.L_x_10 - _Z4scanPfS_i)
        .other          _Z4scanPfS_i,@"STO_CUDA_ENTRY STV_DEFAULT"
_Z4scanPfS_i:
.text._Z4scanPfS_i:
[----:B------:R-:W-:Y:S01]  /*0000*/  LDC R1, c[0x0][0x37c] ;  /* 0x0000df00ff017b82 */ /* 0x000fe20000000800 */
[----:B------:R-:W0:Y:S01]  /*0010*/  S2R R0, SR_TID.X ;  /* 0x0000000000007919 */ /* 0x000e220000002100 */
[----:B------:R-:W1:Y:S01]  /*0020*/  LDCU.64 UR6, c[0x0][0x358] ;  /* 0x00006b00ff0677ac */ /* 0x000e620008000a00 */
[----:B------:R-:W-:Y:S01]  /*0030*/  HFMA2 R4, -RZ, RZ, 0, 0 ;  /* 0x00000000ff047431 */ /* 0x000fe200000001ff */
[----:B0-----:R-:W-:-:S13]  /*0040*/  ISETP.NE.AND P0, PT, R0, RZ, PT ;  /* 0x000000ff0000720c */ /* 0x001fda0003f05270 */
[----:B------:R-:W0:Y:S01]  /*0050*/  @P0 LDC.64 R2, c[0x0][0x388] ;  /* 0x0000e200ff020b82 */ /* 0x000e220000000a00 */
[----:B------:R-:W-:-:S05]  /*0060*/  @P0 IADD3 R5, PT, PT, R0, -0x1, RZ ;  /* 0xffffffff00050810 */ /* 0x000fca0007ffe0ff */
[----:B0-----:R-:W-:-:S05]  /*0070*/  @P0 IMAD.WIDE.U32 R2, R5, 0x4, R2 ;  /* 0x0000000405020825 */ /* 0x001fca00078e0002 */
[----:B-1----:R-:W2:Y:S01]  /*0080*/  @P0 LDG.E R4, desc[UR6][R2.64] ;  /* 0x0000000602040981 */ /* 0x002ea2000c1e1900 */
[----:B------:R-:W0:Y:S01]  /*0090*/  S2UR UR5, SR_CgaCtaId ;  /* 0x00000000000579c3 */ /* 0x000e220000008800 */
[----:B------:R-:W-:Y:S01]  /*00a0*/  UMOV UR4, 0x400 ;  /* 0x0000040000047882 */ /* 0x000fe20000000000 */
[----:B------:R-:W-:Y:S01]  /*00b0*/  MOV R6, RZ ;  /* 0x000000ff00067202 */ /* 0x000fe20000000f00 */
[----:B0-----:R-:W-:Y:S01]  /*00c0*/  ULEA UR4, UR5, UR4, 0x18 ;  /* 0x0000000405047291 */ /* 0x001fe2000f8ec0ff */
[----:B------:R-:W0:Y:S05]  /*00d0*/  LDCU UR5, c[0x0][0x390] ;  /* 0x00007200ff0577ac */ /* 0x000e2a0008000800 */
[----:B------:R-:W-:Y:S01]  /*00e0*/  LEA R5, R0, UR4, 0x2 ;  /* 0x0000000400057c11 */ /* 0x000fe2000f8e10ff */
[----:B0-----:R-:W-:-:S05]  /*00f0*/  IMAD.U32 R9, RZ, RZ, UR5 ;  /* 0x00000005ff097e24 */ /* 0x001fca000f8e00ff */
[----:B------:R-:W-:Y:S01]  /*0100*/  ISETP.GE.AND P0, PT, R9, 0x2, PT ;  /* 0x000000020900780c */ /* 0x000fe20003f06270 */
[----:B--2---:R0:W-:Y:S01]  /*0110*/  STS [R5], R4 ;  /* 0x0000000405007388 */ /* 0x0041e20000000800 */
[----:B------:R-:W-:Y:S11]  /*0120*/  BAR.SYNC.DEFER_BLOCKING 0x0 ;  /* 0x0000000000007b1d */ /* 0x000ff60000010000 */
[----:B------:R-:W-:Y:S05]  /*0130*/  @!P0 BRA `(.L_x_2) ;  /* 0x0000000000848947 */ /* 0x000fea0003800000 */
[----:B------:R-:W-:Y:S01]  /*0140*/  BSSY.RECONVERGENT B0, `(.L_x_2) ;  /* 0x0000020000007945 */ /* 0x000fe20003800200 */
[----:B------:R-:W-:Y:S01]  /*0150*/  IMAD.MOV.U32 R3, RZ, RZ, RZ ;  /* 0x000000ffff037224 */ /* 0x000fe200078e00ff */
[----:B------:R-:W-:Y:S01]  /*0160*/  MOV R7, 0x1 ;  /* 0x0000000100077802 */ /* 0x000fe20000000f00 */
[----:B------:R-:W1:Y:S06]  /*0170*/  LDCU UR5, c[0x0][0x390] ;  /* 0x00007200ff0577ac */ /* 0x000e6c0008000800 */
.L_x_6:
[----:B------:R-:W-:Y:S01]  /*0180*/  ISETP.GE.U32.AND P0, PT, R0, R7, PT ;  /* 0x000000070000720c */ /* 0x000fe20003f06070 */
[----:B------:R-:W-:Y:S01]  /*0190*/  BSSY.RECONVERGENT B1, `(.L_x_3) ;  /* 0x0000015000017945 */ /* 0x000fe20003800200 */
[----:B------:R-:W-:-:S11]  /*01a0*/  LOP3.LUT R6, R3, 0x1, RZ, 0x3c, !PT ;  /* 0x0000000103067812 */ /* 0x000fd600078e3cff */
[----:B------:R-:W-:Y:S05]  /*01b0*/  @!P0 BRA `(.L_x_4) ;  /* 0x00000000002c8947 */ /* 0x000fea0003800000 */
[----:B-1----:R-:W-:-:S04]  /*01c0*/  IMAD.U32 R9, RZ, RZ, UR5 ;  /* 0x00000005ff097e24 */ /* 0x002fc8000f8e00ff */
[-C--:B------:R-:W-:Y:S02]  /*01d0*/  IMAD R2, R3, R9.reuse, R0 ;  /* 0x0000000903027224 */ /* 0x080fe400078e0200 */
[----:B0-----:R-:W-:-:S03]  /*01e0*/  IMAD R4, R6, R9, RZ ;  /* 0x0000000906047224 */ /* 0x001fc600078e02ff */
[----:B------:R-:W-:Y:S01]  /*01f0*/  IADD3 R2, PT, PT, R2, -R7, RZ ;  /* 0x8000000702027210 */ /* 0x000fe20007ffe0ff */
[----:B------:R-:W-:-:S03]  /*0200*/  IMAD R4, R4, 0x4, R5 ;  /* 0x0000000404047824 */ /* 0x000fc600078e0205 */
[----:B------:R-:W-:Y:S02]  /*0210*/  LEA R2, R2, UR4, 0x2 ;  /* 0x0000000402027c11 */ /* 0x000fe4000f8e10ff */
[----:B------:R-:W-:Y:S04]  /*0220*/  LDS R3, [R4] ;  /* 0x0000000004037984 */ /* 0x000fe80000000800 */
[----:B------:R-:W0:Y:S02]  /*0230*/  LDS R2, [R2] ;  /* 0x0000000002027984 */ /* 0x000e240000000800 */
[----:B0-----:R-:W-:-:S05]  /*0240*/  FADD R3, R2, R3 ;  /* 0x0000000302037221 */ /* 0x001fca0000000000 */
[----:B------:R0:W-:Y:S01]  /*0250*/  STS [R4], R3 ;  /* 0x0000000304007388 */ /* 0x0001e20000000800 */
[----:B------:R-:W-:Y:S05]  /*0260*/  BRA `(.L_x_5) ;  /* 0x00000000001c7947 */ /* 0x000fea0003800000 */
.L_x_4:
[----:B-1----:R-:W-:-:S05]  /*0270*/  MOV R9, UR5 ;  /* 0x0000000500097c02 */ /* 0x002fca0008000f00 */
[-C--:B------:R-:W-:Y:S02]  /*0280*/  IMAD R2, R3, R9.reuse, RZ ;  /* 0x0000000903027224 */ /* 0x080fe400078e02ff */
[----:B0-----:R-:W-:Y:S02]  /*0290*/  IMAD R4, R6, R9, RZ ;  /* 0x0000000906047224 */ /* 0x001fe400078e02ff */
[----:B------:R-:W-:-:S03]  /*02a0*/  IMAD R2, R2, 0x4, R5 ;  /* 0x0000000402027824 */ /* 0x000fc600078e0205 */
[----:B------:R-:W-:-:S03]  /*02b0*/  LEA R3, R4, R5, 0x2 ;  /* 0x0000000504037211 */ /* 0x000fc600078e10ff */
[----:B------:R-:W0:Y:S04]  /*02c0*/  LDS R2, [R2] ;  /* 0x0000000002027984 */ /* 0x000e280000000800 */
[----:B0-----:R1:W-:Y:S02]  /*02d0*/  STS [R3], R2 ;  /* 0x0000000203007388 */ /* 0x0013e40000000800 */
.L_x_5:
[----:B------:R-:W-:Y:S05]  /*02e0*/  BSYNC.RECONVERGENT B1 ;  /* 0x0000000000017941 */ /* 0x000fea0003800200 */
.L_x_3:
[----:B------:R-:W-:Y:S01]  /*02f0*/  IMAD.SHL.U32 R7, R7, 0x2, RZ ;  /* 0x0000000207077824 */ /* 0x000fe200078e00ff */
[----:B------:R-:W-:Y:S01]  /*0300*/  BAR.SYNC.DEFER_BLOCKING 0x0 ;  /* 0x0000000000007b1d */ /* 0x000fe20000010000 */
[----:B01----:R-:W-:-:S03]  /*0310*/  MOV R3, R6 ;  /* 0x0000000600037202 */ /* 0x003fc60000000f00 */
[----:B------:R-:W-:-:S13]  /*0320*/  ISETP.GE.AND P0, PT, R7, R9, PT ;  /* 0x000000090700720c */ /* 0x000fda0003f06270 */
[----:B------:R-:W-:Y:S05]  /*0330*/  @!P0 BRA `(.L_x_6) ;  /* 0xfffffffc00908947 */ /* 0x000fea000383ffff */
[----:B------:R-:W-:Y:S05]  /*0340*/  BSYNC.RECONVERGENT B0 ;  /* 0x0000000000007941 */ /* 0x000fea0003800200 */
.L_x_2:
[----:B------:R-:W-:Y:S01]  /*0350*/  IMAD R6, R6, R9, RZ ;  /* 0x0000000906067224 */ /* 0x000fe200078e02ff */
[----:B------:R-:W1:Y:S03]  /*0360*/  LDC.64 R2, c[0x0][0x380] ;  /* 0x0000e000ff027b82 */ /* 0x000e660000000a00 */
[----:B------:R-:W-:-:S05]  /*0370*/  IMAD R6, R6, 0x4, R5 ;  /* 0x0000000406067824 */ /* 0x000fca00078e0205 */
[----:B0-----:R-:W0:Y:S01]  /*0380*/  LDS R5, [R6] ;  /* 0x0000000006057984 */ /* 0x001e220000000800 */
[----:B-1----:R-:W-:-:S05]  /*0390*/  IMAD.WIDE.U32 R2, R0, 0x4, R2 ;  /* 0x0000000400027825 */ /* 0x002fca00078e0002 */
[----:B0-----:R-:W-:Y:S01]  /*03a0*/  STG.E desc[UR6][R2.64], R5 ;  /* 0x0000000502007986 */ /* 0x001fe2000c101906 */
[----:B------:R-:W-:Y:S05]  /*03b0*/  EXIT ;  /* 0x000000000000794d */ /* 0x000fea0003800000 */
.L_x_7:
        /* <DEDUP_REMOVED lines=12> */
.L_x_10:


//--------------------- .nv.shared._Z11uniform_addPfS_ --------------------------
	.section	.nv.shared._Z11uniform_addPfS_,"aw",@nobits
	.sectionflags	@""
	.align	16
	.zero		1024


//--------------------- .nv.shared.reserved.0     --------------------------
	.section	.nv.shared.reserved.0,"aw",@nobits
	.weak		__nv_reservedSMEM_offset_0_alias
	.size		__nv_reservedSMEM_offset_0_alias, 0, 64
	.other		__nv_reservedSMEM_offset_0_alias,@"STO_CUDA_RESERVED_SHARED STV_DEFAULT"
__nv_reservedSMEM_offset_0_alias:
	.zero		0
	.zero		64


//--------------------- .nv.shared._Z7prescanPfS_iS_ --------------------------
	.section	.nv.shared._Z7prescanPfS_iS_,"aw",@nobits
	.sectionflags	@""
	.align	16
	.zero		1024


//--------------------- .nv.shared._Z4scanPfS_i   --------------------------
	.section	.nv.shared._Z4scanPfS_i,"aw",@nobits
	.sectionflags	@""
	.align	16
	.zero		1024


//--------------------- .nv.constant0._Z11uniform_addPfS_ --------------------------
	.section	.nv.constant0._Z11uniform_addPfS_,"a",@progbits
	.sectionflags	@""
	.align	4
.nv.constant0._Z11uniform_addPfS_:
	.zero		912


//--------------------- .nv.constant0._Z7prescanPfS_iS_ --------------------------
	.section	.nv.constant0._Z7prescanPfS_iS_,"a",@progbits
	.sectionflags	@""
	.align	4
.nv.constant0._Z7prescanPfS_iS_:
	.zero		928


//--------------------- .nv.constant0._Z4scanPfS_i --------------------------
	.section	.nv.constant0._Z4scanPfS_i,"a",@progbits
	.sectionflags	@""
	.align	4
.nv.constant0._Z4scanPfS_i:
	.zero		916


//--------------------- SYMBOLS --------------------------

	.type		.nv.reservedSmem.offset0,@object
	.size		.nv.reservedSmem.offset0,0x4
	.type		.nv.reservedSmem.cap,@object
	.size		.nv.reservedSmem.cap,0x4
